//
// Generated by NVIDIA NVVM Compiler
//
// Compiler Build ID: CL-36424714
// Cuda compilation tools, release 13.0, V13.0.88
// Based on NVVM 20.0.0
//

.version 9.0
.target sm_100
.address_size 64

	// .globl	_Z10matrix_addPKfS0_Pfi

.visible .entry _Z10matrix_addPKfS0_Pfi(
	.param .u64 .ptr .align 1 _Z10matrix_addPKfS0_Pfi_param_0,
	.param .u64 .ptr .align 1 _Z10matrix_addPKfS0_Pfi_param_1,
	.param .u64 .ptr .align 1 _Z10matrix_addPKfS0_Pfi_param_2,
	.param .u32 _Z10matrix_addPKfS0_Pfi_param_3
)
{
	.reg .pred 	%p<2>;
	.reg .b32 	%r<12>;
	.reg .b32 	%f<4>;
	.reg .b64 	%rd<11>;

	ld.param.u64 	%rd1, [_Z10matrix_addPKfS0_Pfi_param_0];
	ld.param.u64 	%rd2, [_Z10matrix_addPKfS0_Pfi_param_1];
	ld.param.u64 	%rd3, [_Z10matrix_addPKfS0_Pfi_param_2];
	ld.param.u32 	%r3, [_Z10matrix_addPKfS0_Pfi_param_3];
	mov.u32 	%r4, %ctaid.y;
	mov.u32 	%r5, %ntid.y;
	mov.u32 	%r6, %tid.y;
	mad.lo.s32 	%r1, %r4, %r5, %r6;
	mov.u32 	%r7, %ctaid.x;
	mov.u32 	%r8, %ntid.x;
	mov.u32 	%r9, %tid.x;
	mad.lo.s32 	%r2, %r7, %r8, %r9;
	max.s32 	%r10, %r1, %r2;
	setp.ge.s32 	%p1, %r10, %r3;
	@%p1 bra 	$L__BB0_2;
	cvta.to.global.u64 	%rd4, %rd1;
	cvta.to.global.u64 	%rd5, %rd2;
	cvta.to.global.u64 	%rd6, %rd3;
	mad.lo.s32 	%r11, %r3, %r1, %r2;
	mul.wide.s32 	%rd7, %r11, 4;
	add.s64 	%rd8, %rd4, %rd7;
	ld.global.f32 	%f1, [%rd8];
	add.s64 	%rd9, %rd5, %rd7;
	ld.global.f32 	%f2, [%rd9];
	add.f32 	%f3, %f1, %f2;
	add.s64 	%rd10, %rd6, %rd7;
	st.global.f32 	[%rd10], %f3;
$L__BB0_2:
	ret;

}


// ===== COMPILED SASS (sm_100) =====

	.target	sm_100

	.elftype	@"ET_EXEC"


//--------------------- .note.nv.tkinfo           --------------------------
	.section	.note.nv.tkinfo,"",@"SHT_NOTE"
	.sectionflags	@"SHF_NOTE_NV_TKINFO"
	.tkinfo
        /*0018*/ 	.word	0x00000002
        /*0030*/ 	.string	""
        /*0030*/ 	.string	"ptxas"
        /*0030*/ 	.string	"Cuda compilation tools, release 13.0, V13.0.88"
        /*0030*/ 	.string	"Build cuda_13.0.r13.0/compiler.36424714_0"
        /*0030*/ 	.string	"-arch sm_100 -m 64 "



//--------------------- .note.nv.cuinfo           --------------------------
	.section	.note.nv.cuinfo,"",@"SHT_NOTE"
	.sectionflags	@"SHF_NOTE_NV_CUINFO"
        /*0018*/ 	.short	0x0002
        /*001a*/ 	.short	0x0064
        /*001c*/ 	.short	0x0082
	.zero		2


//--------------------- .nv.info                  --------------------------
	.section	.nv.info,"",@"SHT_CUDA_INFO"
	.align	4


	//----- nvinfo : EIATTR_REGCOUNT
	.align		4
        /*0000*/ 	.byte	0x04, 0x2f
        /*0002*/ 	.short	(.L_1 - .L_0)
	.align		4
.L_0:
        /*0004*/ 	.word	index@(_Z10matrix_addPKfS0_Pfi)
        /*0008*/ 	.word	0x0000000c


	//----- nvinfo : EIATTR_FRAME_SIZE
	.align		4
.L_1:
        /*000c*/ 	.byte	0x04, 0x11
        /*000e*/ 	.short	(.L_3 - .L_2)
	.align		4
.L_2:
        /*0010*/ 	.word	index@(_Z10matrix_addPKfS0_Pfi)
        /*0014*/ 	.word	0x00000000


	//----- nvinfo : EIATTR_MIN_STACK_SIZE
	.align		4
.L_3:
        /*0018*/ 	.byte	0x04, 0x12
        /*001a*/ 	.short	(.L_5 - .L_4)
	.align		4
.L_4:
        /*001c*/ 	.word	index@(_Z10matrix_addPKfS0_Pfi)
        /*0020*/ 	.word	0x00000000
.L_5:


//--------------------- .nv.compat                --------------------------
	.section	.nv.compat,"",@"SHT_CUDA_COMPAT_INFO"
	.align	4
        /*0000*/ 	.byte	0x02, 0x09, 0x00, 0x00, 0x02, 0x02, 0x01, 0x00, 0x02, 0x05, 0x05, 0x00, 0x03, 0x07, 0x01, 0x01
        /*0010*/ 	.byte	0x02, 0x03, 0x00, 0x00, 0x02, 0x06, 0x01, 0x00, 0x04, 0x0b, 0x08, 0x00, 0x09, 0x00, 0x00, 0x00
        /*0020*/ 	.byte	0x00, 0x00, 0x00, 0x00


//--------------------- .nv.info._Z10matrix_addPKfS0_Pfi --------------------------
	.section	.nv.info._Z10matrix_addPKfS0_Pfi,"",@"SHT_CUDA_INFO"
	.sectionflags	@""
	.align	4


	//----- nvinfo : EIATTR_CUDA_API_VERSION
	.align		4
        /*0000*/ 	.byte	0x04, 0x37
        /*0002*/ 	.short	(.L_7 - .L_6)
.L_6:
        /*0004*/ 	.word	0x00000082


	//----- nvinfo : EIATTR_KPARAM_INFO
	.align		4
.L_7:
        /*0008*/ 	.byte	0x04, 0x17
        /*000a*/ 	.short	(.L_9 - .L_8)
.L_8:
        /*000c*/ 	.word	0x00000000
        /*0010*/ 	.short	0x0003
        /*0012*/ 	.short	0x0018
        /*0014*/ 	.byte	0x00, 0xf0, 0x11, 0x00


	//----- nvinfo : EIATTR_KPARAM_INFO
	.align		4
.L_9:
        /*0018*/ 	.byte	0x04, 0x17
        /*001a*/ 	.short	(.L_11 - .L_10)
.L_10:
        /*001c*/ 	.word	0x00000000
        /*0020*/ 	.short	0x0002
        /*0022*/ 	.short	0x0010
        /*0024*/ 	.byte	0x00, 0xf5, 0x21, 0x00


	//----- nvinfo : EIATTR_KPARAM_INFO
	.align		4
.L_11:
        /*0028*/ 	.byte	0x04, 0x17
        /*002a*/ 	.short	(.L_13 - .L_12)
.L_12:
        /*002c*/ 	.word	0x00000000
        /*0030*/ 	.short	0x0001
        /*0032*/ 	.short	0x0008
        /*0034*/ 	.byte	0x00, 0xf5, 0x21, 0x00


	//----- nvinfo : EIATTR_KPARAM_INFO
	.align		4
.L_13:
        /*0038*/ 	.byte	0x04, 0x17
        /*003a*/ 	.short	(.L_15 - .L_14)
.L_14:
        /*003c*/ 	.word	0x00000000
        /*0040*/ 	.short	0x0000
        /*0042*/ 	.short	0x0000
        /*0044*/ 	.byte	0x00, 0xf5, 0x21, 0x00


	//----- nvinfo : EIATTR_SPARSE_MMA_MASK
	.align		4
.L_15:
        /*0048*/ 	.byte	0x03, 0x50
        /*004a*/ 	.short	0x0000


	//----- nvinfo : EIATTR_MAXREG_COUNT
	.align		4
        /*004c*/ 	.byte	0x03, 0x1b
        /*004e*/ 	.short	0x00ff


	//----- nvinfo : EIATTR_MERCURY_ISA_VERSION
	.align		4
        /*0050*/ 	.byte	0x03, 0x5f
        /*0052*/ 	.short	0x0101


	//----- nvinfo : EIATTR_VRC_CTA_INIT_COUNT
	.align		4
        /*0054*/ 	.byte	0x02, 0x4a
	.zero		1
	.zero		1


	//----- nvinfo : EIATTR_EXIT_INSTR_OFFSETS
	.align		4
        /*0058*/ 	.byte	0x04, 0x1c
        /*005a*/ 	.short	(.L_17 - .L_16)


	//   ....[0]....
.L_16:
        /*005c*/ 	.word	0x000000c0


	//   ....[1]....
        /*0060*/ 	.word	0x00000190


	//----- nvinfo : EIATTR_CBANK_PARAM_SIZE
	.align		4
.L_17:
        /*0064*/ 	.byte	0x03, 0x19
        /*0066*/ 	.short	0x001c


	//----- nvinfo : EIATTR_PARAM_CBANK
	.align		4
        /*0068*/ 	.byte	0x04, 0x0a
        /*006a*/ 	.short	(.L_19 - .L_18)
	.align		4
.L_18:
        /*006c*/ 	.word	index@(.nv.constant0._Z10matrix_addPKfS0_Pfi)
        /*0070*/ 	.short	0x0380
        /*0072*/ 	.short	0x001c


	//----- nvinfo : EIATTR_SW_WAR
	.align		4
.L_19:
        /*0074*/ 	.byte	0x04, 0x36
        /*0076*/ 	.short	(.L_21 - .L_20)
.L_20:
        /*0078*/ 	.word	0x00000008
.L_21:


//--------------------- .nv.callgraph             --------------------------
	.section	.nv.callgraph,"",@"SHT_CUDA_CALLGRAPH"
	.align	4
	.sectionentsize	8
	.align		4
        /*0000*/ 	.word	0x00000000
	.align		4
        /*0004*/ 	.word	0xffffffff
	.align		4
        /*0008*/ 	.word	0x00000000
	.align		4
        /*000c*/ 	.word	0xfffffffe
	.align		4
        /*0010*/ 	.word	0x00000000
	.align		4
        /*0014*/ 	.word	0xfffffffd
	.align		4
        /*0018*/ 	.word	0x00000000
	.align		4
        /*001c*/ 	.word	0xfffffffc


//--------------------- .text._Z10matrix_addPKfS0_Pfi --------------------------
	.section	.text._Z10matrix_addPKfS0_Pfi,"ax",@progbits
	.align	128
        .global         _Z10matrix_addPKfS0_Pfi
        .type           _Z10matrix_addPKfS0_Pfi,@function
        .size           _Z10matrix_addPKfS0_Pfi,(.L_x_1 - _Z10matrix_addPKfS0_Pfi)
        .other          _Z10matrix_addPKfS0_Pfi,@"STO_CUDA_ENTRY STV_DEFAULT"
_Z10matrix_addPKfS0_Pfi:
.text._Z10matrix_addPKfS0_Pfi:
[----:B------:R-:W-:Y:S01]  /*0000*/  LDC R1, c[0x0][0x37c] ;  /* 0x0000df00ff017b82 */ /* 0x000fe20000000800 */
[----:B------:R-:W0:Y:S07]  /*0010*/  S2R R3, SR_TID.Y ;  /* 0x0000000000037919 */ /* 0x000e2e0000002200 */
[----:B------:R-:W0:Y:S01]  /*0020*/  LDC R0, c[0x0][0x364] ;  /* 0x0000d900ff007b82 */ /* 0x000e220000000800 */
[----:B------:R-:W1:Y:S01]  /*0030*/  LDCU UR6, c[0x0][0x398] ;  /* 0x00007300ff0677ac */ /* 0x000e620008000800 */
[----:B------:R-:W2:Y:S06]  /*0040*/  S2R R2, SR_TID.X ;  /* 0x0000000000027919 */ /* 0x000eac0000002100 */
[----:B------:R-:W0:Y:S08]  /*0050*/  S2UR UR4, SR_CTAID.Y ;  /* 0x00000000000479c3 */ /* 0x000e300000002600 */
[----:B------:R-:W2:Y:S08]  /*0060*/  S2UR UR5, SR_CTAID.X ;  /* 0x00000000000579c3 */ /* 0x000eb00000002500 */
[----:B------:R-:W2:Y:S01]  /*0070*/  LDC R7, c[0x0][0x360] ;  /* 0x0000d800ff077b82 */ /* 0x000ea20000000800 */
[----:B0-----:R-:W-:-:S02]  /*0080*/  IMAD R0, R0, UR4, R3 ;  /* 0x0000000400007c24 */ /* 0x001fc4000f8e0203 */
[----:B--2---:R-:W-:-:S05]  /*0090*/  IMAD R7, R7, UR5, R2 ;  /* 0x0000000507077c24 */ /* 0x004fca000f8e0202 */
[----:B------:R-:W-:-:S04]  /*00a0*/  VIMNMX R2, PT, PT, R0, R7, !PT ;  /* 0x0000000700027248 */ /* 0x000fc80007fe0100 */
[----:B-1----:R-:W-:-:S13]  /*00b0*/  ISETP.GE.AND P0, PT, R2, UR6, PT ;  /* 0x0000000602007c0c */ /* 0x002fda000bf06270 */
[----:B------:R-:W-:Y:S05]  /*00c0*/  @P0 EXIT ;  /* 0x000000000000094d */ /* 0x000fea0003800000 */
[----:B------:R-:W0:Y:S01]  /*00d0*/  LDC.64 R2, c[0x0][0x380] ;  /* 0x0000e000ff027b82 */ /* 0x000e220000000a00 */
[----:B------:R-:W1:Y:S01]  /*00e0*/  LDCU.64 UR4, c[0x0][0x358] ;  /* 0x00006b00ff0477ac */ /* 0x000e620008000a00 */
[----:B------:R-:W-:-:S06]  /*00f0*/  IMAD R9, R0, UR6, R7 ;  /* 0x0000000600097c24 */ /* 0x000fcc000f8e0207 */
[----:B------:R-:W2:Y:S08]  /*0100*/  LDC.64 R4, c[0x0][0x388] ;  /* 0x0000e200ff047b82 */ /* 0x000eb00000000a00 */
[----:B------:R-:W3:Y:S01]  /*0110*/  LDC.64 R6, c[0x0][0x390] ;  /* 0x0000e400ff067b82 */ /* 0x000ee20000000a00 */
[----:B0-----:R-:W-:-:S06]  /*0120*/  IMAD.WIDE R2, R9, 0x4, R2 ;  /* 0x0000000409027825 */ /* 0x001fcc00078e0202 */
[----:B-1----:R-:W4:Y:S01]  /*0130*/  LDG.E R2, desc[UR4][R2.64] ;  /* 0x0000000402027981 */ /* 0x002f22000c1e1900 */
[----:B--2---:R-:W-:-:S06]  /*0140*/  IMAD.WIDE R4, R9, 0x4, R4 ;  /* 0x0000000409047825 */ /* 0x004fcc00078e0204 */
[----:B------:R-:W4:Y:S01]  /*0150*/  LDG.E R5, desc[UR4][R4.64] ;  /* 0x0000000404057981 */ /* 0x000f22000c1e1900 */
[----:B---3--:R-:W-:-:S04]  /*0160*/  IMAD.WIDE R6, R9, 0x4, R6 ;  /* 0x0000000409067825 */ /* 0x008fc800078e0206 */
[----:B----4-:R-:W-:-:S05]  /*0170*/  FADD R9, R2, R5 ;  /* 0x0000000502097221 */ /* 0x010fca0000000000 */
[----:B------:R-:W-:Y:S01]  /*0180*/  STG.E desc[UR4][R6.64], R9 ;  /* 0x0000000906007986 */ /* 0x000fe2000c101904 */
[----:B------:R-:W-:Y:S05]  /*0190*/  EXIT ;  /* 0x000000000000794d */ /* 0x000fea0003800000 */
.L_x_0:
[----:B------:R-:W-:-:S00]  /*01a0*/  BRA `(.L_x_0) ;  /* 0xfffffffc00fc7947 */ /* 0x000fc0000383ffff */
[----:B------:R-:W-:-:S00]  /*01b0*/  NOP ;  /* 0x0000000000007918 */ /* 0x000fc00000000000 */
        /* <DEDUP_REMOVED lines=12> */
.L_x_1:


//--------------------- .nv.shared.reserved.0     --------------------------
	.section	.nv.shared.reserved.0,"aw",@nobits
	.weak		__nv_reservedSMEM_offset_0_alias
	.size		__nv_reservedSMEM_offset_0_alias, 0, 64
	.other		__nv_reservedSMEM_offset_0_alias,@"STO_CUDA_RESERVED_SHARED STV_DEFAULT"
__nv_reservedSMEM_offset_0_alias:
	.zero		0
	.zero		64


//--------------------- .nv.constant0._Z10matrix_addPKfS0_Pfi --------------------------
	.section	.nv.constant0._Z10matrix_addPKfS0_Pfi,"a",@progbits
	.sectionflags	@""
	.align	4
.nv.constant0._Z10matrix_addPKfS0_Pfi:
	.zero		924


//--------------------- SYMBOLS --------------------------

	.type		.nv.reservedSmem.offset0,@object
	.size		.nv.reservedSmem.offset0,0x4
